	.headerflags	@"EF_CUDA_TEXMODE_UNIFIED EF_CUDA_64BIT_ADDRESS EF_CUDA_ACCELERATORS EF_CUDA_SM90 EF_CUDA_VIRTUAL_SM(EF_CUDA_SM90)"
	.elftype	@"ET_EXEC"


//--------------------- .nv.info                  --------------------------
	.section	.nv.info,"",@"SHT_CUDA_INFO"
	.align	4


	//----- nvinfo : EIATTR_REGCOUNT
	.align		4
        /*0000*/ 	.byte	0x04, 0x2f
        /*0002*/ 	.short	(.L_3 - .L_2)
	.align		4
.L_2:
        /*0004*/ 	.word	index@(triton_poi_fused__native_batch_norm_legit_no_training_cat_rrelu_with_noise_functional_0)
        /*0008*/ 	.word	0x00000020


	//----- nvinfo : EIATTR_MIN_STACK_SIZE
	.align		4
.L_3:
        /*000c*/ 	.byte	0x04, 0x12
        /*000e*/ 	.short	(.L_5 - .L_4)
	.align		4
.L_4:
        /*0010*/ 	.word	index@(triton_poi_fused__native_batch_norm_legit_no_training_cat_rrelu_with_noise_functional_0)
        /*0014*/ 	.word	0x00000000


	//----- nvinfo : EIATTR_FRAME_SIZE
	.align		4
.L_5:
        /*0018*/ 	.byte	0x04, 0x11
        /*001a*/ 	.short	(.L_7 - .L_6)
	.align		4
.L_6:
        /*001c*/ 	.word	index@(triton_poi_fused__native_batch_norm_legit_no_training_cat_rrelu_with_noise_functional_0)
        /*0020*/ 	.word	0x00000000


	//----- nvinfo : EIATTR_MIN_STACK_SIZE
	.align		4
.L_7:
        /*0024*/ 	.byte	0x04, 0x12
        /*0026*/ 	.short	(.L_9 - .L_8)
	.align		4
.L_8:
        /*0028*/ 	.word	index@(triton_poi_fused__native_batch_norm_legit_no_training_cat_rrelu_with_noise_functional_0)
        /*002c*/ 	.word	0x00000000
.L_9:


//--------------------- .nv.info.triton_poi_fused__native_batch_norm_legit_no_training_cat_rrelu_with_noise_functional_0 --------------------------
	.section	.nv.info.triton_poi_fused__native_batch_norm_legit_no_training_cat_rrelu_with_noise_functional_0,"",@"SHT_CUDA_INFO"
	.sectionflags	@""
	.align	4


	//----- nvinfo : EIATTR_CUDA_API_VERSION
	.align		4
        /*0000*/ 	.byte	0x04, 0x37
        /*0002*/ 	.short	(.L_11 - .L_10)
.L_10:
        /*0004*/ 	.word	0x0000007c


	//----- nvinfo : EIATTR_KPARAM_INFO
	.align		4
.L_11:
        /*0008*/ 	.byte	0x04, 0x17
        /*000a*/ 	.short	(.L_13 - .L_12)
.L_12:
        /*000c*/ 	.word	0x00000000
        /*0010*/ 	.short	0x0008
        /*0012*/ 	.short	0x0040
        /*0014*/ 	.byte	0x00, 0xf0, 0x11, 0x00


	//----- nvinfo : EIATTR_KPARAM_INFO
	.align		4
.L_13:
        /*0018*/ 	.byte	0x04, 0x17
        /*001a*/ 	.short	(.L_15 - .L_14)
.L_14:
        /*001c*/ 	.word	0x00000000
        /*0020*/ 	.short	0x0007
        /*0022*/ 	.short	0x0038
        /*0024*/ 	.byte	0x00, 0xf4, 0x21, 0x00


	//----- nvinfo : EIATTR_KPARAM_INFO
	.align		4
.L_15:
        /*0028*/ 	.byte	0x04, 0x17
        /*002a*/ 	.short	(.L_17 - .L_16)
.L_16:
        /*002c*/ 	.word	0x00000000
        /*0030*/ 	.short	0x0006
        /*0032*/ 	.short	0x0030
        /*0034*/ 	.byte	0x00, 0xf4, 0x21, 0x00


	//----- nvinfo : EIATTR_KPARAM_INFO
	.align		4
.L_17:
        /*0038*/ 	.byte	0x04, 0x17
        /*003a*/ 	.short	(.L_19 - .L_18)
.L_18:
        /*003c*/ 	.word	0x00000000
        /*0040*/ 	.short	0x0005
        /*0042*/ 	.short	0x0028
        /*0044*/ 	.byte	0x00, 0xf4, 0x21, 0x00


	//----- nvinfo : EIATTR_KPARAM_INFO
	.align		4
.L_19:
        /*0048*/ 	.byte	0x04, 0x17
        /*004a*/ 	.short	(.L_21 - .L_20)
.L_20:
        /*004c*/ 	.word	0x00000000
        /*0050*/ 	.short	0x0004
        /*0052*/ 	.short	0x0020
        /*0054*/ 	.byte	0x00, 0xf4, 0x21, 0x00


	//----- nvinfo : EIATTR_KPARAM_INFO
	.align		4
.L_21:
        /*0058*/ 	.byte	0x04, 0x17
        /*005a*/ 	.short	(.L_23 - .L_22)
.L_22:
        /*005c*/ 	.word	0x00000000
        /*0060*/ 	.short	0x0003
        /*0062*/ 	.short	0x0018
        /*0064*/ 	.byte	0x00, 0xf4, 0x21, 0x00


	//----- nvinfo : EIATTR_KPARAM_INFO
	.align		4
.L_23:
        /*0068*/ 	.byte	0x04, 0x17
        /*006a*/ 	.short	(.L_25 - .L_24)
.L_24:
        /*006c*/ 	.word	0x00000000
        /*0070*/ 	.short	0x0002
        /*0072*/ 	.short	0x0010
        /*0074*/ 	.byte	0x00, 0xf4, 0x21, 0x00


	//----- nvinfo : EIATTR_KPARAM_INFO
	.align		4
.L_25:
        /*0078*/ 	.byte	0x04, 0x17
        /*007a*/ 	.short	(.L_27 - .L_26)
.L_26:
        /*007c*/ 	.word	0x00000000
        /*0080*/ 	.short	0x0001
        /*0082*/ 	.short	0x0008
        /*0084*/ 	.byte	0x00, 0xf4, 0x21, 0x00


	//----- nvinfo : EIATTR_KPARAM_INFO
	.align		4
.L_27:
        /*0088*/ 	.byte	0x04, 0x17
        /*008a*/ 	.short	(.L_29 - .L_28)
.L_28:
        /*008c*/ 	.word	0x00000000
        /*0090*/ 	.short	0x0000
        /*0092*/ 	.short	0x0000
        /*0094*/ 	.byte	0x00, 0xf4, 0x21, 0x00


	//----- nvinfo : EIATTR_SPARSE_MMA_MASK
	.align		4
.L_29:
        /*0098*/ 	.byte	0x03, 0x50
        /*009a*/ 	.short	0x0000


	//----- nvinfo : EIATTR_MAXREG_COUNT
	.align		4
        /*009c*/ 	.byte	0x03, 0x1b
        /*009e*/ 	.short	0x00ff


	//----- nvinfo : EIATTR_EXIT_INSTR_OFFSETS
	.align		4
        /*00a0*/ 	.byte	0x04, 0x1c
        /*00a2*/ 	.short	(.L_31 - .L_30)


	//   ....[0]....
.L_30:
        /*00a4*/ 	.word	0x000009a0


	//----- nvinfo : EIATTR_REQNTID
	.align		4
.L_31:
        /*00a8*/ 	.byte	0x04, 0x10
        /*00aa*/ 	.short	(.L_33 - .L_32)
.L_32:
        /*00ac*/ 	.word	0x00000080
        /*00b0*/ 	.word	0x00000001
        /*00b4*/ 	.word	0x00000001


	//----- nvinfo : EIATTR_CBANK_PARAM_SIZE
	.align		4
.L_33:
        /*00b8*/ 	.byte	0x03, 0x19
        /*00ba*/ 	.short	0x0044


	//----- nvinfo : EIATTR_PARAM_CBANK
	.align		4
        /*00bc*/ 	.byte	0x04, 0x0a
        /*00be*/ 	.short	(.L_35 - .L_34)
	.align		4
.L_34:
        /*00c0*/ 	.word	index@(.nv.constant0.triton_poi_fused__native_batch_norm_legit_no_training_cat_rrelu_with_noise_functional_0)
        /*00c4*/ 	.short	0x0210
        /*00c6*/ 	.short	0x0044


	//----- nvinfo : EIATTR_SW_WAR
	.align		4
.L_35:
        /*00c8*/ 	.byte	0x04, 0x36
        /*00ca*/ 	.short	(.L_37 - .L_36)
.L_36:
        /*00cc*/ 	.word	0x00000008
.L_37:


//--------------------- .nv.callgraph             --------------------------
	.section	.nv.callgraph,"",@"SHT_CUDA_CALLGRAPH"
	.align	4
	.sectionentsize	8
	.align		4
        /*0000*/ 	.word	0x00000000
	.align		4
        /*0004*/ 	.word	0xffffffff
	.align		4
        /*0008*/ 	.word	0x00000000
	.align		4
        /*000c*/ 	.word	0xfffffffe
	.align		4
        /*0010*/ 	.word	0x00000000
	.align		4
        /*0014*/ 	.word	0xfffffffd
	.align		4
        /*0018*/ 	.word	0x00000000
	.align		4
        /*001c*/ 	.word	0xfffffffc


//--------------------- .nv.constant4             --------------------------
	.section	.nv.constant4,"a",@progbits
	.align	8
	.align		8
.nv.constant4:
        /*0000*/ 	.dword	_$_str
	.align		8
        /*0008*/ 	.dword	_$_str_$_2


//--------------------- .text.triton_poi_fused__native_batch_norm_legit_no_training_cat_rrelu_with_noise_functional_0 --------------------------
	.section	.text.triton_poi_fused__native_batch_norm_legit_no_training_cat_rrelu_with_noise_functional_0,"ax",@progbits
	.align	128
        .global         triton_poi_fused__native_batch_norm_legit_no_training_cat_rrelu_with_noise_functional_0
        .type           triton_poi_fused__native_batch_norm_legit_no_training_cat_rrelu_with_noise_functional_0,@function
        .size           triton_poi_fused__native_batch_norm_legit_no_training_cat_rrelu_with_noise_functional_0,(.L_x_1 - triton_poi_fused__native_batch_norm_legit_no_training_cat_rrelu_with_noise_functional_0)
        .other          triton_poi_fused__native_batch_norm_legit_no_training_cat_rrelu_with_noise_functional_0,@"STO_CUDA_ENTRY STV_DEFAULT"
triton_poi_fused__native_batch_norm_legit_no_training_cat_rrelu_with_noise_functional_0:
.text.triton_poi_fused__native_batch_norm_legit_no_training_cat_rrelu_with_noise_functional_0:
[----:B------:R-:W-:Y:S01]  /*0000*/  LDC R1, c[0x0][0x28] ;  /* 0x00000a00ff017b82 */ /* 0x000fe20000000800 */
[----:B------:R-:W1:Y:S07]  /*0010*/  S2R R0, SR_TID.X ;  /* 0x0000000000007919 */ /* 0x000e6e0000002100 */
[----:B------:R-:W2:Y:S01]  /*0020*/  LDC.64 R6, c[0x0][0x230] ;  /* 0x00008c00ff067b82 */ /* 0x000ea20000000a00 */
[----:B------:R-:W-:Y:S01]  /*0030*/  ULDC.64 UR4, c[0x0][0x208] ;  /* 0x0000820000047ab9 */ /* 0x000fe20000000a00 */
[----:B------:R-:W3:Y:S06]  /*0040*/  S2R R3, SR_CTAID.X ;  /* 0x0000000000037919 */ /* 0x000eec0000002500 */
[----:B------:R-:W4:Y:S01]  /*0050*/  LDC.64 R22, c[0x0][0x220] ;  /* 0x00008800ff167b82 */ /* 0x000f220000000a00 */
[----:B-1----:R-:W-:Y:S01]  /*0060*/  IMAD.SHL.U32 R0, R0, 0x2, RZ ;  /* 0x0000000200007824 */ /* 0x002fe200078e00ff */
[----:B---3--:R-:W-:-:S04]  /*0070*/  SHF.R.S32.HI R9, RZ, 0x17, R3 ;  /* 0x00000017ff097819 */ /* 0x008fc80000011403 */
[----:B------:R-:W-:Y:S02]  /*0080*/  LOP3.LUT R0, R0, 0xfe, RZ, 0xc0, !PT ;  /* 0x000000fe00007812 */ /* 0x000fe400078ec0ff */
[----:B------:R-:W-:-:S03]  /*0090*/  SGXT R9, R9, 0x1 ;  /* 0x000000010909781a */ /* 0x000fc60000000200 */
[----:B------:R-:W-:-:S05]  /*00a0*/  IMAD R3, R3, 0x100, R0 ;  /* 0x0000010003037824 */ /* 0x000fca00078e0200 */
[----:B------:R-:W-:Y:S02]  /*00b0*/  LEA.HI R4, R9, R3, RZ, 0xa ;  /* 0x0000000309047211 */ /* 0x000fe400078f50ff */
[----:B------:R-:W-:Y:S02]  /*00c0*/  SHF.R.S32.HI R2, RZ, 0x1f, R3 ;  /* 0x0000001fff027819 */ /* 0x000fe40000011403 */
[----:B------:R-:W-:Y:S01]  /*00d0*/  SHF.R.S32.HI R5, RZ, 0xa, R4 ;  /* 0x0000000aff057819 */ /* 0x000fe20000011404 */
[----:B------:R-:W-:-:S04]  /*00e0*/  IMAD.MOV.U32 R4, RZ, RZ, RZ ;  /* 0x000000ffff047224 */ /* 0x000fc800078e00ff */
[----:B------:R-:W-:Y:S01]  /*00f0*/  IMAD.HI R0, R5, -0x6db6db6d, R4 ;  /* 0x9249249305007827 */ /* 0x000fe200078e0204 */
[----:B------:R-:W-:-:S03]  /*0100*/  LEA.HI R4, R2, R3, RZ, 0x5 ;  /* 0x0000000302047211 */ /* 0x000fc600078f28ff */
[----:B------:R-:W-:Y:S01]  /*0110*/  IMAD.MOV.U32 R2, RZ, RZ, RZ ;  /* 0x000000ffff027224 */ /* 0x000fe200078e00ff */
[----:B------:R-:W-:Y:S02]  /*0120*/  SHF.R.U32.HI R11, RZ, 0x1f, R0 ;  /* 0x0000001fff0b7819 */ /* 0x000fe40000011600 */
[----:B------:R-:W-:Y:S01]  /*0130*/  SHF.R.S32.HI R10, RZ, 0x5, R4 ;  /* 0x00000005ff0a7819 */ /* 0x000fe20000011404 */
[C---:B------:R-:W-:Y:S01]  /*0140*/  IMAD.HI R8, R3.reuse, -0x6db6db6d, R2 ;  /* 0x9249249303087827 */ /* 0x040fe200078e0202 */
[----:B------:R-:W-:Y:S02]  /*0150*/  LEA.HI.SX32 R11, R0, R11, 0x1e ;  /* 0x0000000b000b7211 */ /* 0x000fe400078ff2ff */
[----:B------:R-:W-:Y:S01]  /*0160*/  LEA.HI R0, R10, R10, RZ, 0x5 ;  /* 0x0000000a0a007211 */ /* 0x000fe200078f28ff */
[----:B------:R-:W-:Y:S01]  /*0170*/  VIADD R2, R3, 0x1 ;  /* 0x0000000103027836 */ /* 0x000fe20000000000 */
[----:B------:R-:W-:Y:S01]  /*0180*/  SHF.R.U32.HI R13, RZ, 0x1f, R8 ;  /* 0x0000001fff0d7819 */ /* 0x000fe20000011608 */
[----:B------:R-:W-:Y:S01]  /*0190*/  IMAD R17, R11, -0x7, R5 ;  /* 0xfffffff90b117824 */ /* 0x000fe200078e0205 */
[----:B------:R-:W-:-:S02]  /*01a0*/  LOP3.LUT R11, R0, 0x1ffffe0, RZ, 0xc0, !PT ;  /* 0x01ffffe0000b7812 */ /* 0x000fc400078ec0ff */
[----:B------:R-:W-:Y:S01]  /*01b0*/  LEA.HI R9, R9, R2, RZ, 0x5 ;  /* 0x0000000209097211 */ /* 0x000fe200078f28ff */
[----:B--2---:R-:W-:Y:S01]  /*01c0*/  IMAD.WIDE R6, R17, 0x4, R6 ;  /* 0x0000000411067825 */ /* 0x004fe200078e0206 */
[----:B------:R-:W-:Y:S02]  /*01d0*/  LEA.HI.SX32 R5, R8, R13, 0x14 ;  /* 0x0000000d08057211 */ /* 0x000fe400078fa2ff */
[----:B------:R-:W-:Y:S02]  /*01e0*/  IADD3 R10, R10, -R11, RZ ;  /* 0x8000000b0a0a7210 */ /* 0x000fe40007ffe0ff */
[----:B------:R-:W-:Y:S01]  /*01f0*/  LOP3.LUT R9, R9, 0x7fffffe0, RZ, 0xc0, !PT ;  /* 0x7fffffe009097812 */ /* 0x000fe200078ec0ff */
[----:B------:R1:W2:Y:S02]  /*0200*/  LDG.E.EL R0, desc[UR4][R6.64] ;  /* 0x0000000406007981 */ /* 0x0002a4000c2e1900 */
[----:B------:R-:W-:Y:S02]  /*0210*/  IMAD R10, R5, 0x60, R10 ;  /* 0x00000060050a7824 */ /* 0x000fe400078e020a */
[----:B------:R-:W-:Y:S01]  /*0220*/  IMAD.IADD R2, R2, 0x1, -R9 ;  /* 0x0000000102027824 */ /* 0x000fe200078e0a09 */
[----:B------:R-:W-:Y:S01]  /*0230*/  LOP3.LUT R9, R4, 0x7fffffe0, RZ, 0xc0, !PT ;  /* 0x7fffffe004097812 */ /* 0x000fe200078ec0ff */
[----:B------:R-:W-:Y:S01]  /*0240*/  IMAD.SHL.U32 R21, R10, 0x80, RZ ;  /* 0x000000800a157824 */ /* 0x000fe200078e00ff */
[----:B------:R-:W-:-:S02]  /*0250*/  LEA R4, R17, 0xffffc000, 0xc ;  /* 0xffffc00011047811 */ /* 0x000fc400078e60ff */
[----:B------:R-:W-:Y:S01]  /*0260*/  IADD3 R20, R3, -R9, RZ ;  /* 0x8000000903147210 */ /* 0x000fe20007ffe0ff */
[----:B------:R-:W-:Y:S02]  /*0270*/  VIADD R13, R21, 0x1 ;  /* 0x00000001150d7836 */ /* 0x000fe40000000000 */
[C---:B------:R-:W-:Y:S01]  /*0280*/  IMAD R9, R2.reuse, 0x2, R21 ;  /* 0x0000000202097824 */ /* 0x040fe200078e0215 */
[----:B------:R-:W-:Y:S01]  /*0290*/  ISETP.GT.AND P4, PT, R17, 0x3, PT ;  /* 0x000000031100780c */ /* 0x000fe20003f84270 */
[----:B------:R-:W-:Y:S02]  /*02a0*/  IMAD R19, R2, 0x2, R13 ;  /* 0x0000000202137824 */ /* 0x000fe400078e020d */
[C---:B-1----:R-:W-:Y:S01]  /*02b0*/  IMAD R7, R20.reuse, 0x2, R21 ;  /* 0x0000000214077824 */ /* 0x042fe200078e0215 */
[----:B------:R-:W-:Y:S01]  /*02c0*/  IADD3 R11, R4, R9, RZ ;  /* 0x00000009040b7210 */ /* 0x000fe20007ffe0ff */
[----:B------:R-:W-:Y:S02]  /*02d0*/  IMAD R13, R20, 0x2, R13 ;  /* 0x00000002140d7824 */ /* 0x000fe400078e020d */
[C---:B------:R-:W-:Y:S01]  /*02e0*/  IMAD.IADD R19, R4.reuse, 0x1, R19 ;  /* 0x0000000104137824 */ /* 0x040fe200078e0213 */
[----:B------:R-:W-:Y:S01]  /*02f0*/  CS2R R14, SRZ ;  /* 0x00000000000e7805 */ /* 0x000fe2000001ff00 */
[----:B------:R-:W-:Y:S01]  /*0300*/  IMAD.IADD R9, R4, 0x1, R7 ;  /* 0x0000000104097824 */ /* 0x000fe200078e0207 */
[----:B------:R-:W-:Y:S01]  /*0310*/  IADD3 R13, R4, R13, RZ ;  /* 0x0000000d040d7210 */ /* 0x000fe20007ffe0ff */
[----:B------:R-:W-:-:S02]  /*0320*/  IMAD.MOV.U32 R16, RZ, RZ, RZ ;  /* 0x000000ffff107224 */ /* 0x000fc400078e00ff */
[----:B----4-:R-:W-:-:S04]  /*0330*/  IMAD.WIDE R6, R11, 0x4, R22 ;  /* 0x000000040b067825 */ /* 0x010fc800078e0216 */
[--C-:B------:R-:W-:Y:S01]  /*0340*/  IMAD.WIDE R10, R19, 0x4, R22.reuse ;  /* 0x00000004130a7825 */ /* 0x100fe200078e0216 */
[----:B------:R-:W3:Y:S03]  /*0350*/  @P4 LDG.E.EL R14, desc[UR4][R6.64] ;  /* 0x00000004060e4981 */ /* 0x000ee6000c2e1900 */
[----:B------:R-:W-:Y:S01]  /*0360*/  VIADD R25, R21, 0x40 ;  /* 0x0000004015197836 */ /* 0x000fe20000000000 */
[----:B------:R-:W4:Y:S01]  /*0370*/  @P4 LDG.E.EL R16, desc[UR4][R10.64] ;  /* 0x000000040a104981 */ /* 0x000f22000c2e1900 */
[----:B------:R-:W-:Y:S02]  /*0380*/  IMAD.MOV.U32 R18, RZ, RZ, RZ ;  /* 0x000000ffff127224 */ /* 0x000fe400078e00ff */
[----:B------:R-:W-:-:S04]  /*0390*/  IMAD.WIDE R8, R9, 0x4, R22 ;  /* 0x0000000409087825 */ /* 0x000fc800078e0216 */
[----:B------:R-:W-:Y:S02]  /*03a0*/  IMAD R19, R2, 0x2, R25 ;  /* 0x0000000202137824 */ /* 0x000fe400078e0219 */
[----:B------:R-:W-:Y:S01]  /*03b0*/  IMAD.WIDE R12, R13, 0x4, R22 ;  /* 0x000000040d0c7825 */ /* 0x000fe200078e0216 */
[----:B------:R-:W-:Y:S01]  /*03c0*/  IADD3 R21, R21, 0x41, RZ ;  /* 0x0000004115157810 */ /* 0x000fe20007ffe0ff */
[----:B------:R1:W5:Y:S02]  /*03d0*/  @P4 LDG.E.EL R18, desc[UR4][R8.64] ;  /* 0x0000000408124981 */ /* 0x000364000c2e1900 */
[----:B------:R-:W-:Y:S02]  /*03e0*/  IMAD.IADD R27, R4, 0x1, R19 ;  /* 0x00000001041b7824 */ /* 0x000fe400078e0213 */
[----:B------:R1:W5:Y:S01]  /*03f0*/  @P4 LDG.E.EL R15, desc[UR4][R12.64] ;  /* 0x000000040c0f4981 */ /* 0x000362000c2e1900 */
[----:B------:R-:W-:Y:S02]  /*0400*/  IMAD R25, R20, 0x2, R25 ;  /* 0x0000000214197824 */ /* 0x000fe400078e0219 */
[----:B------:R-:W-:-:S02]  /*0410*/  IMAD.MOV.U32 R19, RZ, RZ, RZ ;  /* 0x000000ffff137224 */ /* 0x000fc400078e00ff */
[----:B------:R-:W-:Y:S01]  /*0420*/  IMAD.WIDE R26, R27, 0x4, R22 ;  /* 0x000000041b1a7825 */ /* 0x000fe200078e0216 */
[----:B01----:R-:W0:Y:S03]  /*0430*/  LDC.64 R8, c[0x0][0x228] ;  /* 0x00008a00ff087b82 */ /* 0x003e260000000a00 */
[----:B------:R-:W-:Y:S01]  /*0440*/  IMAD.IADD R25, R4, 0x1, R25 ;  /* 0x0000000104197824 */ /* 0x000fe200078e0219 */
[----:B------:R-:W5:Y:S01]  /*0450*/  @P4 LDG.E.EL R19, desc[UR4][R26.64] ;  /* 0x000000041a134981 */ /* 0x000f62000c2e1900 */
[--C-:B------:R-:W-:Y:S02]  /*0460*/  IMAD R29, R20, 0x2, R21.reuse ;  /* 0x00000002141d7824 */ /* 0x100fe400078e0215 */
[----:B------:R-:W-:Y:S01]  /*0470*/  IMAD R21, R2, 0x2, R21 ;  /* 0x0000000202157824 */ /* 0x000fe200078e0215 */
[----:B------:R-:W1:Y:S01]  /*0480*/  LDC.64 R12, c[0x0][0x218] ;  /* 0x00008600ff0c7b82 */ /* 0x000e620000000a00 */
[----:B------:R-:W-:-:S02]  /*0490*/  IMAD.MOV.U32 R2, RZ, RZ, RZ ;  /* 0x000000ffff027224 */ /* 0x000fc400078e00ff */
[----:B------:R-:W-:Y:S01]  /*04a0*/  IMAD.WIDE R6, R25, 0x4, R22 ;  /* 0x0000000419067825 */ /* 0x000fe200078e0216 */
[----:B------:R-:W-:-:S03]  /*04b0*/  IADD3 R25, R4, R29, RZ ;  /* 0x0000001d04197210 */ /* 0x000fc60007ffe0ff */
[----:B------:R-:W-:Y:S01]  /*04c0*/  IMAD.IADD R21, R4, 0x1, R21 ;  /* 0x0000000104157824 */ /* 0x000fe200078e0215 */
[----:B------:R0:W5:Y:S01]  /*04d0*/  @P4 LDG.E.EL R2, desc[UR4][R6.64] ;  /* 0x0000000406024981 */ /* 0x000162000c2e1900 */
[----:B------:R-:W-:-:S04]  /*04e0*/  IMAD.WIDE R24, R25, 0x4, R22 ;  /* 0x0000000419187825 */ /* 0x000fc800078e0216 */
[----:B------:R-:W-:Y:S01]  /*04f0*/  IMAD.WIDE R22, R21, 0x4, R22 ;  /* 0x0000000415167825 */ /* 0x000fe200078e0216 */
[----:B------:R-:W-:-:S03]  /*0500*/  CS2R R20, SRZ ;  /* 0x0000000000147805 */ /* 0x000fc6000001ff00 */
[----:B------:R-:W-:Y:S01]  /*0510*/  IMAD R4, R5, -0x1c00, R3 ;  /* 0xffffe40005047824 */ /* 0x000fe200078e0203 */
[----:B------:R-:W-:Y:S01]  /*0520*/  ISETP.GE.AND P0, PT, R17, 0x4, PT ;  /* 0x000000041100780c */ /* 0x000fe20003f06270 */
[----:B0-----:R-:W0:Y:S01]  /*0530*/  LDC.64 R6, c[0x0][0x240] ;  /* 0x00009000ff067b82 */ /* 0x001e220000000a00 */
[----:B------:R-:W5:Y:S01]  /*0540*/  @P4 LDG.E.EL R20, desc[UR4][R24.64] ;  /* 0x0000000418144981 */ /* 0x000f62000c2e1900 */
[----:B------:R-:W-:-:S03]  /*0550*/  IMAD R11, R5, 0x1000, R4 ;  /* 0x00001000050b7824 */ /* 0x000fc600078e0204 */
[----:B------:R-:W5:Y:S03]  /*0560*/  @P4 LDG.E.EL R21, desc[UR4][R22.64] ;  /* 0x0000000416154981 */ /* 0x000f66000c2e1900 */
[----:B------:R-:W0:Y:S01]  /*0570*/  LDC.64 R4, c[0x0][0x238] ;  /* 0x00008e00ff047b82 */ /* 0x000e220000000a00 */
[----:B-1----:R-:W-:Y:S01]  /*0580*/  IMAD.WIDE R12, R11, 0x4, R12 ;  /* 0x000000040b0c7825 */ /* 0x002fe200078e020c */
[----:B------:R-:W-:-:S03]  /*0590*/  CS2R R10, SRZ ;  /* 0x00000000000a7805 */ /* 0x000fc6000001ff00 */
[----:B------:R-:W-:-:S03]  /*05a0*/  IMAD.WIDE R8, R17, 0x4, R8 ;  /* 0x0000000411087825 */ /* 0x000fc600078e0208 */
[----:B------:R1:W5:Y:S04]  /*05b0*/  @!P0 LDG.E.64 R10, desc[UR4][R12.64] ;  /* 0x000000040c0a8981 */ /* 0x000368000c1e1b00 */
[----:B------:R0:W5:Y:S02]  /*05c0*/  LDG.E.EL R8, desc[UR4][R8.64] ;  /* 0x0000000408087981 */ /* 0x000164000c2e1900 */
[C---:B0-----:R-:W-:Y:S01]  /*05d0*/  IMAD.WIDE R6, R17.reuse, 0x4, R6 ;  /* 0x0000000411067825 */ /* 0x041fe200078e0206 */
[----:B-1----:R-:W0:Y:S05]  /*05e0*/  LDC.64 R12, c[0x0][0x248] ;  /* 0x00009200ff0c7b82 */ /* 0x002e2a0000000a00 */
[----:B------:R-:W5:Y:S01]  /*05f0*/  LDG.E.EL R7, desc[UR4][R6.64] ;  /* 0x0000000406077981 */ /* 0x000f62000c2e1900 */
[----:B------:R-:W-:-:S06]  /*0600*/  IMAD.WIDE R4, R17, 0x4, R4 ;  /* 0x0000000411047825 */ /* 0x000fcc00078e0204 */
[----:B------:R1:W5:Y:S01]  /*0610*/  LDG.E.EL R4, desc[UR4][R4.64] ;  /* 0x0000000404047981 */ /* 0x000362000c2e1900 */
[----:B------:R-:W-:Y:S02]  /*0620*/  IMAD.MOV.U32 R9, RZ, RZ, 0x3e800000 ;  /* 0x3e800000ff097424 */ /* 0x000fe400078e00ff */
[----:B--2---:R-:W-:Y:S01]  /*0630*/  FADD R0, R0, 9.9999997473787516356e-06 ;  /* 0x3727c5ac00007421 */ /* 0x004fe20000000000 */
[----:B---3--:R-:W-:-:S03]  /*0640*/  SEL R17, R14, RZ, P4 ;  /* 0x000000ff0e117207 */ /* 0x008fc60002000000 */
[----:B------:R-:W2:Y:S01]  /*0650*/  MUFU.SQRT R14, R0 ;  /* 0x00000000000e7308 */ /* 0x000ea20000002000 */
[----:B----4-:R-:W-:-:S04]  /*0660*/  SEL R16, R16, RZ, P4 ;  /* 0x000000ff10107207 */ /* 0x010fc80002000000 */
[----:B------:R-:W-:Y:S02]  /*0670*/  FSETP.GT.AND P1, PT, R16, R17, PT ;  /* 0x000000111000720b */ /* 0x000fe40003f24000 */
[----:B-----5:R-:W-:Y:S02]  /*0680*/  SEL R18, R18, RZ, P4 ;  /* 0x000000ff12127207 */ /* 0x020fe40002000000 */
[----:B------:R-:W-:-:S04]  /*0690*/  SEL R15, R15, RZ, P4 ;  /* 0x000000ff0f0f7207 */ /* 0x000fc80002000000 */
[----:B------:R-:W-:Y:S02]  /*06a0*/  FSETP.GT.AND P3, PT, R15, R18, PT ;  /* 0x000000120f00720b */ /* 0x000fe40003f64000 */
[----:B------:R-:W-:Y:S02]  /*06b0*/  FSETP.NAN.AND P6, PT, R16, R16, PT ;  /* 0x000000101000720b */ /* 0x000fe40003fc8000 */
[----:B--2---:R-:W-:Y:S02]  /*06c0*/  FSETP.GT.AND P2, PT, R14, 8.50705917302346158658e+37, PT ;  /* 0x7e8000000e00780b */ /* 0x004fe40003f44000 */
[----:B------:R-:W-:Y:S02]  /*06d0*/  SEL R19, R19, RZ, P4 ;  /* 0x000000ff13137207 */ /* 0x000fe40002000000 */
[----:B------:R-:W-:Y:S02]  /*06e0*/  @!P1 FSEL R16, R16, R17, P6 ;  /* 0x0000001110109208 */ /* 0x000fe40003000000 */
[----:B------:R-:W-:-:S02]  /*06f0*/  FSETP.NAN.AND P5, PT, R19, R19, PT ;  /* 0x000000131300720b */ /* 0x000fc40003fa8000 */
[C---:B------:R-:W-:Y:S02]  /*0700*/  FSETP.NAN.AND P6, PT, R15.reuse, R15, PT ;  /* 0x0000000f0f00720b */ /* 0x040fe40003fc8000 */
[----:B------:R-:W-:Y:S02]  /*0710*/  FSETP.GEU.AND P1, PT, R14, 1.175494350822287508e-38, PT ;  /* 0x008000000e00780b */ /* 0x000fe40003f2e000 */
[----:B------:R-:W-:Y:S02]  /*0720*/  SEL R2, R2, RZ, P4 ;  /* 0x000000ff02027207 */ /* 0x000fe40002000000 */
[----:B------:R-:W-:Y:S02]  /*0730*/  @!P3 FSEL R15, R15, R18, P6 ;  /* 0x000000120f0fb208 */ /* 0x000fe40003000000 */
[----:B------:R-:W-:Y:S02]  /*0740*/  FSETP.NAN.AND P3, PT, R2, R2, PT ;  /* 0x000000020200720b */ /* 0x000fe40003f68000 */
[----:B------:R-:W-:Y:S01]  /*0750*/  FSETP.GEU.AND P6, PT, R16, R19, PT ;  /* 0x000000131000720b */ /* 0x000fe20003fce000 */
[----:B------:R-:W-:Y:S01]  /*0760*/  @P2 FMUL R14, R14, 0.25 ;  /* 0x3e8000000e0e2820 */ /* 0x000fe20000400000 */
[----:B-1----:R-:W-:-:S02]  /*0770*/  SEL R5, R20, RZ, P4 ;  /* 0x000000ff14057207 */ /* 0x002fc40002000000 */
[----:B------:R-:W-:Y:S02]  /*0780*/  @!P5 FSEL R19, R19, R16, !P6 ;  /* 0x000000101313d208 */ /* 0x000fe40007000000 */
[----:B------:R-:W-:Y:S01]  /*0790*/  SEL R0, R21, RZ, P4 ;  /* 0x000000ff15007207 */ /* 0x000fe20002000000 */
[----:B------:R-:W-:Y:S01]  /*07a0*/  @!P1 FMUL R14, R14, 16777216 ;  /* 0x4b8000000e0e9820 */ /* 0x000fe20000400000 */
[----:B------:R-:W-:Y:S02]  /*07b0*/  FSETP.NAN.AND P5, PT, R5, R5, PT ;  /* 0x000000050500720b */ /* 0x000fe40003fa8000 */
[----:B------:R-:W-:Y:S02]  /*07c0*/  FSETP.NAN.AND P4, PT, R0, R0, PT ;  /* 0x000000000000720b */ /* 0x000fe40003f88000 */
[----:B------:R-:W-:Y:S01]  /*07d0*/  FSETP.GEU.AND P6, PT, R15, R2, PT ;  /* 0x000000020f00720b */ /* 0x000fe20003fce000 */
[----:B------:R-:W1:Y:S03]  /*07e0*/  MUFU.RCP R14, R14 ;  /* 0x0000000e000e7308 */ /* 0x000e660000001000 */
[----:B------:R-:W-:-:S02]  /*07f0*/  @!P3 FSEL R2, R2, R15, !P6 ;  /* 0x0000000f0202b208 */ /* 0x000fc40007000000 */
[----:B------:R-:W-:Y:S02]  /*0800*/  FSETP.GEU.AND P3, PT, R19, R0, PT ;  /* 0x000000001300720b */ /* 0x000fe40003f6e000 */
[----:B------:R-:W-:Y:S02]  /*0810*/  FSETP.GEU.AND P6, PT, R2, R5, PT ;  /* 0x000000050200720b */ /* 0x000fe40003fce000 */
[----:B------:R-:W-:Y:S02]  /*0820*/  FSEL R9, R9, 1, P2 ;  /* 0x3f80000009097808 */ /* 0x000fe40001000000 */
[----:B------:R-:W-:Y:S02]  /*0830*/  @!P5 FSEL R5, R5, R2, !P6 ;  /* 0x000000020505d208 */ /* 0x000fe40007000000 */
[----:B------:R-:W-:Y:S02]  /*0840*/  SEL R10, R10, RZ, !P0 ;  /* 0x000000ff0a0a7207 */ /* 0x000fe40004000000 */
[----:B------:R-:W-:-:S02]  /*0850*/  @!P4 FSEL R0, R0, R19, !P3 ;  /* 0x000000130000c208 */ /* 0x000fc40005800000 */
[----:B------:R-:W-:Y:S01]  /*0860*/  SEL R11, R11, RZ, !P0 ;  /* 0x000000ff0b0b7207 */ /* 0x000fe20004000000 */
[----:B------:R-:W-:Y:S01]  /*0870*/  @!P1 FMUL R9, R9, 16777216 ;  /* 0x4b80000009099820 */ /* 0x000fe20000400000 */
[----:B------:R-:W-:Y:S02]  /*0880*/  FSEL R10, R10, R5, !P0 ;  /* 0x000000050a0a7208 */ /* 0x000fe40004000000 */
[----:B------:R-:W-:Y:S01]  /*0890*/  FSEL R11, R11, R0, !P0 ;  /* 0x000000000b0b7208 */ /* 0x000fe20004000000 */
[----:B-1----:R-:W-:Y:S02]  /*08a0*/  FMUL R9, R14, R9 ;  /* 0x000000090e097220 */ /* 0x002fe40000400000 */
[C---:B------:R-:W-:Y:S01]  /*08b0*/  FADD R0, -R8.reuse, R10 ;  /* 0x0000000a08007221 */ /* 0x040fe20000000100 */
[----:B------:R-:W1:Y:S01]  /*08c0*/  LDC.64 R14, c[0x0][0x210] ;  /* 0x00008400ff0e7b82 */ /* 0x000e620000000a00 */
[----:B------:R-:W-:Y:S02]  /*08d0*/  FADD R8, -R8, R11 ;  /* 0x0000000b08087221 */ /* 0x000fe40000000100 */
[----:B------:R-:W-:-:S02]  /*08e0*/  FMUL R0, R0, R9 ;  /* 0x0000000900007220 */ /* 0x000fc40000400000 */
[----:B------:R-:W-:Y:S02]  /*08f0*/  FMUL R8, R8, R9 ;  /* 0x0000000908087220 */ /* 0x000fe40000400000 */
[C-C-:B------:R-:W-:Y:S02]  /*0900*/  FFMA R6, R4.reuse, R0, R7.reuse ;  /* 0x0000000004067223 */ /* 0x140fe40000000007 */
[----:B------:R-:W-:-:S03]  /*0910*/  FFMA R7, R4, R8, R7 ;  /* 0x0000000804077223 */ /* 0x000fc60000000007 */
[----:B------:R-:W-:Y:S02]  /*0920*/  FSETP.GT.AND P0, PT, R6, RZ, PT ;  /* 0x000000ff0600720b */ /* 0x000fe40003f04000 */
[----:B------:R-:W-:Y:S01]  /*0930*/  FSETP.GT.AND P1, PT, R7, RZ, PT ;  /* 0x000000ff0700720b */ /* 0x000fe20003f24000 */
[----:B0-----:R-:W-:-:S05]  /*0940*/  IMAD.WIDE R4, R3, 0x4, R12 ;  /* 0x0000000403047825 */ /* 0x001fca00078e020c */
[----:B------:R-:W-:Y:S01]  /*0950*/  STG.E.64 desc[UR4][R4.64], R10 ;  /* 0x0000000a04007986 */ /* 0x000fe2000c101b04 */
[----:B-1----:R-:W-:-:S04]  /*0960*/  IMAD.WIDE R2, R3, 0x4, R14 ;  /* 0x0000000403027825 */ /* 0x002fc800078e020e */
[----:B------:R-:W-:Y:S02]  /*0970*/  @!P0 FMUL R6, R6, 0.22916667163372039795 ;  /* 0x3e6aaaab06068820 */ /* 0x000fe40000400000 */
[----:B------:R-:W-:-:S05]  /*0980*/  @!P1 FMUL R7, R7, 0.22916667163372039795 ;  /* 0x3e6aaaab07079820 */ /* 0x000fca0000400000 */
[----:B------:R-:W-:Y:S01]  /*0990*/  STG.E.64 desc[UR4][R2.64], R6 ;  /* 0x0000000602007986 */ /* 0x000fe2000c101b04 */
[----:B------:R-:W-:Y:S05]  /*09a0*/  EXIT ;  /* 0x000000000000794d */ /* 0x000fea0003800000 */
.L_x_0:
[----:B------:R-:W-:-:S00]  /*09b0*/  BRA `(.L_x_0) ;  /* 0xfffffffc00fc7947 */ /* 0x000fc0000383ffff */
[----:B------:R-:W-:-:S00]  /*09c0*/  NOP ;  /* 0x0000000000007918 */ /* 0x000fc00000000000 */
        /* <DEDUP_REMOVED lines=11> */
.L_x_1:


//--------------------- .nv.global.init           --------------------------
	.section	.nv.global.init,"aw",@progbits
.nv.global.init:
	.type		_$_str,@object
	.size		_$_str,(_$_str_$_2 - _$_str)
_$_str:
        /*0000*/ 	.byte	0x5f, 0x5f, 0x43, 0x55, 0x44, 0x41, 0x5f, 0x46, 0x54, 0x5a, 0x00
	.type		_$_str_$_2,@object
	.size		_$_str_$_2,(.L_1 - _$_str_$_2)
_$_str_$_2:
        /*000b*/ 	.byte	0x5f, 0x5f, 0x43, 0x55, 0x44, 0x41, 0x5f, 0x50, 0x52, 0x45, 0x43, 0x5f, 0x53, 0x51, 0x52, 0x54
        /*001b*/ 	.byte	0x00
.L_1:


//--------------------- .nv.constant0.triton_poi_fused__native_batch_norm_legit_no_training_cat_rrelu_with_noise_functional_0 --------------------------
	.section	.nv.constant0.triton_poi_fused__native_batch_norm_legit_no_training_cat_rrelu_with_noise_functional_0,"a",@progbits
	.sectionflags	@""
	.align	4
.nv.constant0.triton_poi_fused__native_batch_norm_legit_no_training_cat_rrelu_with_noise_functional_0:
	.zero		596
